	.headerflags	@"EF_CUDA_TEXMODE_UNIFIED EF_CUDA_64BIT_ADDRESS EF_CUDA_ACCELERATORS EF_CUDA_SM90 EF_CUDA_VIRTUAL_SM(EF_CUDA_SM90)"
	.elftype	@"ET_EXEC"


//--------------------- .nv.info                  --------------------------
	.section	.nv.info,"",@"SHT_CUDA_INFO"
	.align	4


	//----- nvinfo : EIATTR_REGCOUNT
	.align		4
        /*0000*/ 	.byte	0x04, 0x2f
        /*0002*/ 	.short	(.L_3 - .L_2)
	.align		4
.L_2:
        /*0004*/ 	.word	index@(triton_poi_fused__native_batch_norm_legit_no_training_relu_16)
        /*0008*/ 	.word	0x00000012


	//----- nvinfo : EIATTR_MIN_STACK_SIZE
	.align		4
.L_3:
        /*000c*/ 	.byte	0x04, 0x12
        /*000e*/ 	.short	(.L_5 - .L_4)
	.align		4
.L_4:
        /*0010*/ 	.word	index@(triton_poi_fused__native_batch_norm_legit_no_training_relu_16)
        /*0014*/ 	.word	0x00000000


	//----- nvinfo : EIATTR_FRAME_SIZE
	.align		4
.L_5:
        /*0018*/ 	.byte	0x04, 0x11
        /*001a*/ 	.short	(.L_7 - .L_6)
	.align		4
.L_6:
        /*001c*/ 	.word	index@(triton_poi_fused__native_batch_norm_legit_no_training_relu_16)
        /*0020*/ 	.word	0x00000000


	//----- nvinfo : EIATTR_MIN_STACK_SIZE
	.align		4
.L_7:
        /*0024*/ 	.byte	0x04, 0x12
        /*0026*/ 	.short	(.L_9 - .L_8)
	.align		4
.L_8:
        /*0028*/ 	.word	index@(triton_poi_fused__native_batch_norm_legit_no_training_relu_16)
        /*002c*/ 	.word	0x00000000
.L_9:


//--------------------- .nv.info.triton_poi_fused__native_batch_norm_legit_no_training_relu_16 --------------------------
	.section	.nv.info.triton_poi_fused__native_batch_norm_legit_no_training_relu_16,"",@"SHT_CUDA_INFO"
	.sectionflags	@""
	.align	4


	//----- nvinfo : EIATTR_CUDA_API_VERSION
	.align		4
        /*0000*/ 	.byte	0x04, 0x37
        /*0002*/ 	.short	(.L_11 - .L_10)
.L_10:
        /*0004*/ 	.word	0x0000007c


	//----- nvinfo : EIATTR_KPARAM_INFO
	.align		4
.L_11:
        /*0008*/ 	.byte	0x04, 0x17
        /*000a*/ 	.short	(.L_13 - .L_12)
.L_12:
        /*000c*/ 	.word	0x00000000
        /*0010*/ 	.short	0x0006
        /*0012*/ 	.short	0x0030
        /*0014*/ 	.byte	0x00, 0xf0, 0x11, 0x00


	//----- nvinfo : EIATTR_KPARAM_INFO
	.align		4
.L_13:
        /*0018*/ 	.byte	0x04, 0x17
        /*001a*/ 	.short	(.L_15 - .L_14)
.L_14:
        /*001c*/ 	.word	0x00000000
        /*0020*/ 	.short	0x0005
        /*0022*/ 	.short	0x0028
        /*0024*/ 	.byte	0x00, 0xf4, 0x21, 0x00


	//----- nvinfo : EIATTR_KPARAM_INFO
	.align		4
.L_15:
        /*0028*/ 	.byte	0x04, 0x17
        /*002a*/ 	.short	(.L_17 - .L_16)
.L_16:
        /*002c*/ 	.word	0x00000000
        /*0030*/ 	.short	0x0004
        /*0032*/ 	.short	0x0020
        /*0034*/ 	.byte	0x00, 0xf4, 0x21, 0x00


	//----- nvinfo : EIATTR_KPARAM_INFO
	.align		4
.L_17:
        /*0038*/ 	.byte	0x04, 0x17
        /*003a*/ 	.short	(.L_19 - .L_18)
.L_18:
        /*003c*/ 	.word	0x00000000
        /*0040*/ 	.short	0x0003
        /*0042*/ 	.short	0x0018
        /*0044*/ 	.byte	0x00, 0xf4, 0x21, 0x00


	//----- nvinfo : EIATTR_KPARAM_INFO
	.align		4
.L_19:
        /*0048*/ 	.byte	0x04, 0x17
        /*004a*/ 	.short	(.L_21 - .L_20)
.L_20:
        /*004c*/ 	.word	0x00000000
        /*0050*/ 	.short	0x0002
        /*0052*/ 	.short	0x0010
        /*0054*/ 	.byte	0x00, 0xf4, 0x21, 0x00


	//----- nvinfo : EIATTR_KPARAM_INFO
	.align		4
.L_21:
        /*0058*/ 	.byte	0x04, 0x17
        /*005a*/ 	.short	(.L_23 - .L_22)
.L_22:
        /*005c*/ 	.word	0x00000000
        /*0060*/ 	.short	0x0001
        /*0062*/ 	.short	0x0008
        /*0064*/ 	.byte	0x00, 0xf4, 0x21, 0x00


	//----- nvinfo : EIATTR_KPARAM_INFO
	.align		4
.L_23:
        /*0068*/ 	.byte	0x04, 0x17
        /*006a*/ 	.short	(.L_25 - .L_24)
.L_24:
        /*006c*/ 	.word	0x00000000
        /*0070*/ 	.short	0x0000
        /*0072*/ 	.short	0x0000
        /*0074*/ 	.byte	0x00, 0xf4, 0x21, 0x00


	//----- nvinfo : EIATTR_SPARSE_MMA_MASK
	.align		4
.L_25:
        /*0078*/ 	.byte	0x03, 0x50
        /*007a*/ 	.short	0x0000


	//----- nvinfo : EIATTR_MAXREG_COUNT
	.align		4
        /*007c*/ 	.byte	0x03, 0x1b
        /*007e*/ 	.short	0x00ff


	//----- nvinfo : EIATTR_EXIT_INSTR_OFFSETS
	.align		4
        /*0080*/ 	.byte	0x04, 0x1c
        /*0082*/ 	.short	(.L_27 - .L_26)


	//   ....[0]....
.L_26:
        /*0084*/ 	.word	0x000003d0


	//----- nvinfo : EIATTR_REQNTID
	.align		4
.L_27:
        /*0088*/ 	.byte	0x04, 0x10
        /*008a*/ 	.short	(.L_29 - .L_28)
.L_28:
        /*008c*/ 	.word	0x00000100
        /*0090*/ 	.word	0x00000001
        /*0094*/ 	.word	0x00000001


	//----- nvinfo : EIATTR_CBANK_PARAM_SIZE
	.align		4
.L_29:
        /*0098*/ 	.byte	0x03, 0x19
        /*009a*/ 	.short	0x0034


	//----- nvinfo : EIATTR_PARAM_CBANK
	.align		4
        /*009c*/ 	.byte	0x04, 0x0a
        /*009e*/ 	.short	(.L_31 - .L_30)
	.align		4
.L_30:
        /*00a0*/ 	.word	index@(.nv.constant0.triton_poi_fused__native_batch_norm_legit_no_training_relu_16)
        /*00a4*/ 	.short	0x0210
        /*00a6*/ 	.short	0x0034


	//----- nvinfo : EIATTR_SW_WAR
	.align		4
.L_31:
        /*00a8*/ 	.byte	0x04, 0x36
        /*00aa*/ 	.short	(.L_33 - .L_32)
.L_32:
        /*00ac*/ 	.word	0x00000008
.L_33:


//--------------------- .nv.callgraph             --------------------------
	.section	.nv.callgraph,"",@"SHT_CUDA_CALLGRAPH"
	.align	4
	.sectionentsize	8
	.align		4
        /*0000*/ 	.word	0x00000000
	.align		4
        /*0004*/ 	.word	0xffffffff
	.align		4
        /*0008*/ 	.word	0x00000000
	.align		4
        /*000c*/ 	.word	0xfffffffe
	.align		4
        /*0010*/ 	.word	0x00000000
	.align		4
        /*0014*/ 	.word	0xfffffffd
	.align		4
        /*0018*/ 	.word	0x00000000
	.align		4
        /*001c*/ 	.word	0xfffffffc


//--------------------- .nv.constant4             --------------------------
	.section	.nv.constant4,"a",@progbits
	.align	8
	.align		8
.nv.constant4:
        /*0000*/ 	.dword	_$_str
	.align		8
        /*0008*/ 	.dword	_$_str_$_2


//--------------------- .text.triton_poi_fused__native_batch_norm_legit_no_training_relu_16 --------------------------
	.section	.text.triton_poi_fused__native_batch_norm_legit_no_training_relu_16,"ax",@progbits
	.align	128
        .global         triton_poi_fused__native_batch_norm_legit_no_training_relu_16
        .type           triton_poi_fused__native_batch_norm_legit_no_training_relu_16,@function
        .size           triton_poi_fused__native_batch_norm_legit_no_training_relu_16,(.L_x_1 - triton_poi_fused__native_batch_norm_legit_no_training_relu_16)
        .other          triton_poi_fused__native_batch_norm_legit_no_training_relu_16,@"STO_CUDA_ENTRY STV_DEFAULT"
triton_poi_fused__native_batch_norm_legit_no_training_relu_16:
.text.triton_poi_fused__native_batch_norm_legit_no_training_relu_16:
[----:B------:R-:W-:Y:S01]  /*0000*/  LDC R1, c[0x0][0x28] ;  /* 0x00000a00ff017b82 */ /* 0x000fe20000000800 */
[----:B------:R-:W1:Y:S07]  /*0010*/  S2R R0, SR_TID.X ;  /* 0x0000000000007919 */ /* 0x000e6e0000002100 */
[----:B------:R-:W2:Y:S01]  /*0020*/  LDC.64 R2, c[0x0][0x220] ;  /* 0x00008800ff027b82 */ /* 0x000ea20000000a00 */
[----:B------:R-:W-:Y:S01]  /*0030*/  ULDC.64 UR4, c[0x0][0x208] ;  /* 0x0000820000047ab9 */ /* 0x000fe20000000a00 */
[----:B------:R-:W3:Y:S06]  /*0040*/  S2R R7, SR_CTAID.X ;  /* 0x0000000000077919 */ /* 0x000eec0000002500 */
[----:B------:R-:W4:Y:S08]  /*0050*/  LDC.64 R8, c[0x0][0x228] ;  /* 0x00008a00ff087b82 */ /* 0x000f300000000a00 */
[----:B------:R-:W5:Y:S01]  /*0060*/  LDC.64 R10, c[0x0][0x230] ;  /* 0x00008c00ff0a7b82 */ /* 0x000f620000000a00 */
[----:B-1----:R-:W-:-:S02]  /*0070*/  SHF.L.U32 R0, R0, 0x1, RZ ;  /* 0x0000000100007819 */ /* 0x002fc400000006ff */
[----:B---3--:R-:W-:Y:S02]  /*0080*/  SHF.R.S32.HI R5, RZ, 0x16, R7 ;  /* 0x00000016ff057819 */ /* 0x008fe40000011407 */
[----:B------:R-:W-:Y:S02]  /*0090*/  LOP3.LUT R0, R0, 0x1fe, RZ, 0xc0, !PT ;  /* 0x000001fe00007812 */ /* 0x000fe400078ec0ff */
[----:B------:R-:W-:Y:S02]  /*00a0*/  SGXT R5, R5, 0x1 ;  /* 0x000000010505781a */ /* 0x000fe40000000200 */
[----:B------:R-:W-:Y:S02]  /*00b0*/  LEA R0, R7, R0, 0x9 ;  /* 0x0000000007007211 */ /* 0x000fe400078e48ff */
[----:B------:R-:W1:Y:S02]  /*00c0*/  LDC.64 R6, c[0x0][0x218] ;  /* 0x00008600ff067b82 */ /* 0x000e640000000a00 */
[----:B------:R-:W-:-:S04]  /*00d0*/  LEA.HI R5, R5, R0, RZ, 0x8 ;  /* 0x0000000005057211 */ /* 0x000fc800078f40ff */
[----:B------:R-:W-:-:S04]  /*00e0*/  LOP3.LUT R5, R5, 0xffffff00, RZ, 0xc0, !PT ;  /* 0xffffff0005057812 */ /* 0x000fc800078ec0ff */
[----:B------:R-:W-:Y:S02]  /*00f0*/  IADD3 R13, R0, -R5, RZ ;  /* 0x80000005000d7210 */ /* 0x000fe40007ffe0ff */
[----:B------:R-:W3:Y:S03]  /*0100*/  LDC.64 R4, c[0x0][0x210] ;  /* 0x00008400ff047b82 */ /* 0x000ee60000000a00 */
[----:B--2---:R-:W-:-:S06]  /*0110*/  IMAD.WIDE R2, R13, 0x4, R2 ;  /* 0x000000040d027825 */ /* 0x004fcc00078e0202 */
[----:B------:R-:W2:Y:S01]  /*0120*/  LDG.E.EL.64 R2, desc[UR4][R2.64] ;  /* 0x0000000402027981 */ /* 0x000ea2000c2e1b00 */
[----:B-1----:R-:W-:-:S04]  /*0130*/  IMAD.WIDE R6, R13, 0x4, R6 ;  /* 0x000000040d067825 */ /* 0x002fc800078e0206 */
[C---:B----4-:R-:W-:Y:S02]  /*0140*/  IMAD.WIDE R8, R13.reuse, 0x4, R8 ;  /* 0x000000040d087825 */ /* 0x050fe400078e0208 */
[----:B------:R-:W4:Y:S02]  /*0150*/  LDG.E.EL.64 R6, desc[UR4][R6.64] ;  /* 0x0000000406067981 */ /* 0x000f24000c2e1b00 */
[----:B-----5:R-:W-:Y:S02]  /*0160*/  IMAD.WIDE R10, R13, 0x4, R10 ;  /* 0x000000040d0a7825 */ /* 0x020fe400078e020a */
[----:B------:R-:W5:Y:S02]  /*0170*/  LDG.E.EL.64 R8, desc[UR4][R8.64] ;  /* 0x0000000408087981 */ /* 0x000f64000c2e1b00 */
[----:B---3--:R-:W-:Y:S02]  /*0180*/  IMAD.WIDE R4, R0, 0x4, R4 ;  /* 0x0000000400047825 */ /* 0x008fe400078e0204 */
[----:B------:R-:W5:Y:S04]  /*0190*/  LDG.E.EL.64 R10, desc[UR4][R10.64] ;  /* 0x000000040a0a7981 */ /* 0x000f68000c2e1b00 */
[----:B------:R-:W4:Y:S01]  /*01a0*/  LDG.E.64 R4, desc[UR4][R4.64] ;  /* 0x0000000404047981 */ /* 0x000f22000c1e1b00 */
[----:B------:R-:W-:Y:S01]  /*01b0*/  HFMA2.MMA R14, -RZ, RZ, 1.625, 0 ;  /* 0x3e800000ff0e7435 */ /* 0x000fe200000001ff */
[----:B--2---:R-:W-:Y:S01]  /*01c0*/  FADD R2, R2, 9.9999997473787516356e-06 ;  /* 0x3727c5ac02027421 */ /* 0x004fe20000000000 */
[----:B------:R-:W-:-:S03]  /*01d0*/  FADD R3, R3, 9.9999997473787516356e-06 ;  /* 0x3727c5ac03037421 */ /* 0x000fc60000000000 */
[----:B------:R-:W1:Y:S08]  /*01e0*/  MUFU.SQRT R12, R2 ;  /* 0x00000002000c7308 */ /* 0x000e700000002000 */
[----:B------:R2:W3:Y:S01]  /*01f0*/  MUFU.SQRT R13, R3 ;  /* 0x00000003000d7308 */ /* 0x0004e20000002000 */
[C---:B-1----:R-:W-:Y:S02]  /*0200*/  FSETP.GT.AND P0, PT, R12.reuse, 8.50705917302346158658e+37, PT ;  /* 0x7e8000000c00780b */ /* 0x042fe40003f04000 */
[----:B------:R-:W-:Y:S01]  /*0210*/  FSETP.GEU.AND P2, PT, R12, 1.175494350822287508e-38, PT ;  /* 0x008000000c00780b */ /* 0x000fe20003f4e000 */
[----:B--2---:R-:W1:Y:S01]  /*0220*/  LDC.64 R2, c[0x0][0x238] ;  /* 0x00008e00ff027b82 */ /* 0x004e620000000a00 */
[----:B---3--:R-:W-:-:S02]  /*0230*/  FSETP.GT.AND P1, PT, R13, 8.50705917302346158658e+37, PT ;  /* 0x7e8000000d00780b */ /* 0x008fc40003f24000 */
[----:B------:R-:W-:-:S07]  /*0240*/  FSETP.GEU.AND P3, PT, R13, 1.175494350822287508e-38, PT ;  /* 0x008000000d00780b */ /* 0x000fce0003f6e000 */
[----:B------:R-:W-:-:S04]  /*0250*/  @P0 FMUL R12, R12, 0.25 ;  /* 0x3e8000000c0c0820 */ /* 0x000fc80000400000 */
[----:B------:R-:W-:Y:S01]  /*0260*/  @!P2 FMUL R12, R12, 16777216 ;  /* 0x4b8000000c0ca820 */ /* 0x000fe20000400000 */
[----:B------:R-:W-:-:S04]  /*0270*/  @P1 FMUL R13, R13, 0.25 ;  /* 0x3e8000000d0d1820 */ /* 0x000fc80000400000 */
[----:B------:R-:W-:Y:S01]  /*0280*/  @!P3 FMUL R13, R13, 16777216 ;  /* 0x4b8000000d0db820 */ /* 0x000fe20000400000 */
[----:B------:R-:W2:Y:S01]  /*0290*/  MUFU.RCP R12, R12 ;  /* 0x0000000c000c7308 */ /* 0x000ea20000001000 */
[----:B------:R-:W-:-:S07]  /*02a0*/  FSEL R15, R14, 1, P0 ;  /* 0x3f8000000e0f7808 */ /* 0x000fce0000000000 */
[----:B------:R-:W3:Y:S01]  /*02b0*/  MUFU.RCP R13, R13 ;  /* 0x0000000d000d7308 */ /* 0x000ee20000001000 */
[----:B------:R-:W-:Y:S01]  /*02c0*/  FSEL R14, R14, 1, P1 ;  /* 0x3f8000000e0e7808 */ /* 0x000fe20000800000 */
[----:B------:R-:W-:-:S04]  /*02d0*/  @!P2 FMUL R15, R15, 16777216 ;  /* 0x4b8000000f0fa820 */ /* 0x000fc80000400000 */
[----:B------:R-:W-:Y:S01]  /*02e0*/  @!P3 FMUL R14, R14, 16777216 ;  /* 0x4b8000000e0eb820 */ /* 0x000fe20000400000 */
[----:B----4-:R-:W-:Y:S01]  /*02f0*/  FADD R5, R5, -R7 ;  /* 0x8000000705057221 */ /* 0x010fe20000000000 */
[----:B------:R-:W-:Y:S01]  /*0300*/  FADD R4, R4, -R6 ;  /* 0x8000000604047221 */ /* 0x000fe20000000000 */
[----:B--2---:R-:W-:Y:S01]  /*0310*/  FMUL R15, R12, R15 ;  /* 0x0000000f0c0f7220 */ /* 0x004fe20000400000 */
[----:B---3--:R-:W-:-:S03]  /*0320*/  FMUL R14, R13, R14 ;  /* 0x0000000e0d0e7220 */ /* 0x008fc60000400000 */
[----:B------:R-:W-:Y:S01]  /*0330*/  FMUL R15, R4, R15 ;  /* 0x0000000f040f7220 */ /* 0x000fe20000400000 */
[----:B------:R-:W-:-:S03]  /*0340*/  FMUL R14, R5, R14 ;  /* 0x0000000e050e7220 */ /* 0x000fc60000400000 */
[----:B-----5:R-:W-:Y:S01]  /*0350*/  FFMA R8, R8, R15, R10 ;  /* 0x0000000f08087223 */ /* 0x020fe2000000000a */
[----:B------:R-:W-:-:S04]  /*0360*/  FFMA R9, R9, R14, R11 ;  /* 0x0000000e09097223 */ /* 0x000fc8000000000b */
[----:B------:R-:W-:Y:S02]  /*0370*/  FSETP.GEU.AND P0, PT, R8, RZ, PT ;  /* 0x000000ff0800720b */ /* 0x000fe40003f0e000 */
[C---:B------:R-:W-:Y:S01]  /*0380*/  FSETP.GEU.AND P1, PT, R9.reuse, RZ, PT ;  /* 0x000000ff0900720b */ /* 0x040fe20003f2e000 */
[----:B-1----:R-:W-:Y:S01]  /*0390*/  IMAD.WIDE R2, R0, 0x4, R2 ;  /* 0x0000000400027825 */ /* 0x002fe200078e0202 */
[----:B------:R-:W-:Y:S02]  /*03a0*/  FSEL R8, R8, RZ, P0 ;  /* 0x000000ff08087208 */ /* 0x000fe40000000000 */
[----:B------:R-:W-:-:S05]  /*03b0*/  FSEL R9, R9, RZ, P1 ;  /* 0x000000ff09097208 */ /* 0x000fca0000800000 */
[----:B------:R-:W-:Y:S01]  /*03c0*/  STG.E.64 desc[UR4][R2.64], R8 ;  /* 0x0000000802007986 */ /* 0x000fe2000c101b04 */
[----:B------:R-:W-:Y:S05]  /*03d0*/  EXIT ;  /* 0x000000000000794d */ /* 0x000fea0003800000 */
.L_x_0:
[----:B------:R-:W-:-:S00]  /*03e0*/  BRA `(.L_x_0) ;  /* 0xfffffffc00fc7947 */ /* 0x000fc0000383ffff */
[----:B------:R-:W-:-:S00]  /*03f0*/  NOP ;  /* 0x0000000000007918 */ /* 0x000fc00000000000 */
        /* <DEDUP_REMOVED lines=8> */
.L_x_1:


//--------------------- .nv.global.init           --------------------------
	.section	.nv.global.init,"aw",@progbits
.nv.global.init:
	.type		_$_str,@object
	.size		_$_str,(_$_str_$_2 - _$_str)
_$_str:
        /*0000*/ 	.byte	0x5f, 0x5f, 0x43, 0x55, 0x44, 0x41, 0x5f, 0x46, 0x54, 0x5a, 0x00
	.type		_$_str_$_2,@object
	.size		_$_str_$_2,(.L_1 - _$_str_$_2)
_$_str_$_2:
        /*000b*/ 	.byte	0x5f, 0x5f, 0x43, 0x55, 0x44, 0x41, 0x5f, 0x50, 0x52, 0x45, 0x43, 0x5f, 0x53, 0x51, 0x52, 0x54
        /*001b*/ 	.byte	0x00
.L_1:


//--------------------- .nv.constant0.triton_poi_fused__native_batch_norm_legit_no_training_relu_16 --------------------------
	.section	.nv.constant0.triton_poi_fused__native_batch_norm_legit_no_training_relu_16,"a",@progbits
	.sectionflags	@""
	.align	4
.nv.constant0.triton_poi_fused__native_batch_norm_legit_no_training_relu_16:
	.zero		580
